//
// Generated by NVIDIA NVVM Compiler
//
// Compiler Build ID: CL-36424714
// Cuda compilation tools, release 13.0, V13.0.88
// Based on NVVM 20.0.0
//

.version 9.0
.target sm_100
.address_size 64

	// .globl	_Z6kernelPii
.extern .func  (.param .b32 func_retval0) vprintf
(
	.param .b64 vprintf_param_0,
	.param .b64 vprintf_param_1
)
;
.global .align 1 .b8 $str[14] = {37, 100, 32, 120, 32, 37, 100, 32, 61, 32, 37, 100, 10};

.visible .entry _Z6kernelPii(
	.param .u64 .ptr .align 1 _Z6kernelPii_param_0,
	.param .u32 _Z6kernelPii_param_1
)
{
	.local .align 8 .b8 	__local_depot0[16];
	.reg .b64 	%SP;
	.reg .b64 	%SPL;
	.reg .pred 	%p<2>;
	.reg .b32 	%r<11>;
	.reg .b64 	%rd<5>;

	mov.u64 	%SPL, __local_depot0;
	cvta.local.u64 	%SP, %SPL;
	ld.param.u32 	%r2, [_Z6kernelPii_param_1];
	mov.u32 	%r3, %tid.x;
	mov.u32 	%r4, %ctaid.x;
	mov.u32 	%r5, %ntid.x;
	mad.lo.s32 	%r1, %r4, %r5, %r3;
	setp.ge.s32 	%p1, %r1, %r2;
	@%p1 bra 	$L__BB0_2;
	add.u64 	%rd1, %SP, 0;
	add.u64 	%rd2, %SPL, 0;
	add.s32 	%r6, %r1, 1;
	mad.lo.s32 	%r7, %r1, %r1, %r1;
	add.s32 	%r8, %r7, %r6;
	st.local.v2.u32 	[%rd2], {%r6, %r6};
	st.local.u32 	[%rd2+8], %r8;
	mov.u64 	%rd3, $str;
	cvta.global.u64 	%rd4, %rd3;
	{ // callseq 0, 0
	.param .b64 param0;
	st.param.b64 	[param0], %rd4;
	.param .b64 param1;
	st.param.b64 	[param1], %rd1;
	.param .b32 retval0;
	call.uni (retval0), 
	vprintf, 
	(
	param0, 
	param1
	);
	ld.param.b32 	%r9, [retval0];
	} // callseq 0
$L__BB0_2:
	ret;

}


// ===== COMPILED SASS (sm_100) =====

	.target	sm_100

	.elftype	@"ET_EXEC"


//--------------------- .note.nv.tkinfo           --------------------------
	.section	.note.nv.tkinfo,"",@"SHT_NOTE"
	.sectionflags	@"SHF_NOTE_NV_TKINFO"
	.tkinfo
        /*0018*/ 	.word	0x00000002
        /*0030*/ 	.string	""
        /*0030*/ 	.string	"ptxas"
        /*0030*/ 	.string	"Cuda compilation tools, release 13.0, V13.0.88"
        /*0030*/ 	.string	"Build cuda_13.0.r13.0/compiler.36424714_0"
        /*0030*/ 	.string	"-arch sm_100 -m 64 "



//--------------------- .note.nv.cuinfo           --------------------------
	.section	.note.nv.cuinfo,"",@"SHT_NOTE"
	.sectionflags	@"SHF_NOTE_NV_CUINFO"
        /*0018*/ 	.short	0x0002
        /*001a*/ 	.short	0x0064
        /*001c*/ 	.short	0x0082
	.zero		2


//--------------------- .nv.info                  --------------------------
	.section	.nv.info,"",@"SHT_CUDA_INFO"
	.align	4


	//----- nvinfo : EIATTR_REGCOUNT
	.align		4
        /*0000*/ 	.byte	0x04, 0x2f
        /*0002*/ 	.short	(.L_2 - .L_1)
	.align		4
.L_1:
        /*0004*/ 	.word	index@(_Z6kernelPii)
        /*0008*/ 	.word	0x00000018


	//----- nvinfo : EIATTR_FRAME_SIZE
	.align		4
.L_2:
        /*000c*/ 	.byte	0x04, 0x11
        /*000e*/ 	.short	(.L_4 - .L_3)
	.align		4
.L_3:
        /*0010*/ 	.word	index@(_Z6kernelPii)
        /*0014*/ 	.word	0x00000010


	//----- nvinfo : EIATTR_MIN_STACK_SIZE
	.align		4
.L_4:
        /*0018*/ 	.byte	0x04, 0x12
        /*001a*/ 	.short	(.L_6 - .L_5)
	.align		4
.L_5:
        /*001c*/ 	.word	index@(_Z6kernelPii)
        /*0020*/ 	.word	0x00000010
.L_6:


//--------------------- .nv.compat                --------------------------
	.section	.nv.compat,"",@"SHT_CUDA_COMPAT_INFO"
	.align	4
        /*0000*/ 	.byte	0x02, 0x09, 0x00, 0x00, 0x02, 0x02, 0x01, 0x00, 0x02, 0x05, 0x05, 0x00, 0x03, 0x07, 0x01, 0x01
        /*0010*/ 	.byte	0x02, 0x03, 0x00, 0x00, 0x02, 0x06, 0x01, 0x00, 0x04, 0x0b, 0x08, 0x00, 0x09, 0x00, 0x00, 0x00
        /*0020*/ 	.byte	0x00, 0x00, 0x00, 0x00


//--------------------- .nv.info._Z6kernelPii     --------------------------
	.section	.nv.info._Z6kernelPii,"",@"SHT_CUDA_INFO"
	.sectionflags	@""
	.align	4


	//----- nvinfo : EIATTR_CUDA_API_VERSION
	.align		4
        /*0000*/ 	.byte	0x04, 0x37
        /*0002*/ 	.short	(.L_8 - .L_7)
.L_7:
        /*0004*/ 	.word	0x00000082


	//----- nvinfo : EIATTR_KPARAM_INFO
	.align		4
.L_8:
        /*0008*/ 	.byte	0x04, 0x17
        /*000a*/ 	.short	(.L_10 - .L_9)
.L_9:
        /*000c*/ 	.word	0x00000000
        /*0010*/ 	.short	0x0001
        /*0012*/ 	.short	0x0008
        /*0014*/ 	.byte	0x00, 0xf0, 0x11, 0x00


	//----- nvinfo : EIATTR_KPARAM_INFO
	.align		4
.L_10:
        /*0018*/ 	.byte	0x04, 0x17
        /*001a*/ 	.short	(.L_12 - .L_11)
.L_11:
        /*001c*/ 	.word	0x00000000
        /*0020*/ 	.short	0x0000
        /*0022*/ 	.short	0x0000
        /*0024*/ 	.byte	0x00, 0xf5, 0x21, 0x00


	//----- nvinfo : EIATTR_SPARSE_MMA_MASK
	.align		4
.L_12:
        /*0028*/ 	.byte	0x03, 0x50
        /*002a*/ 	.short	0x0000


	//----- nvinfo : EIATTR_MAXREG_COUNT
	.align		4
        /*002c*/ 	.byte	0x03, 0x1b
        /*002e*/ 	.short	0x00ff


	//----- nvinfo : EIATTR_EXTERNS
	.align		4
        /*0030*/ 	.byte	0x04, 0x0f
        /*0032*/ 	.short	(.L_14 - .L_13)


	//   ....[0]....
	.align		4
.L_13:
        /*0034*/ 	.word	index@(vprintf)


	//----- nvinfo : EIATTR_MERCURY_ISA_VERSION
	.align		4
.L_14:
        /*0038*/ 	.byte	0x03, 0x5f
        /*003a*/ 	.short	0x0101


	//----- nvinfo : EIATTR_VRC_CTA_INIT_COUNT
	.align		4
        /*003c*/ 	.byte	0x02, 0x4a
	.zero		1
	.zero		1


	//----- nvinfo : EIATTR_SYSCALL_OFFSETS
	.align		4
        /*0040*/ 	.byte	0x04, 0x46
        /*0042*/ 	.short	(.L_16 - .L_15)


	//   ....[0]....
.L_15:
        /*0044*/ 	.word	0x00000190


	//----- nvinfo : EIATTR_EXIT_INSTR_OFFSETS
	.align		4
.L_16:
        /*0048*/ 	.byte	0x04, 0x1c
        /*004a*/ 	.short	(.L_18 - .L_17)


	//   ....[0]....
.L_17:
        /*004c*/ 	.word	0x000000c0


	//   ....[1]....
        /*0050*/ 	.word	0x000001a0


	//----- nvinfo : EIATTR_CRS_STACK_SIZE
	.align		4
.L_18:
        /*0054*/ 	.byte	0x04, 0x1e
        /*0056*/ 	.short	(.L_20 - .L_19)
.L_19:
        /*0058*/ 	.word	0x00000000


	//----- nvinfo : EIATTR_CBANK_PARAM_SIZE
	.align		4
.L_20:
        /*005c*/ 	.byte	0x03, 0x19
        /*005e*/ 	.short	0x000c


	//----- nvinfo : EIATTR_PARAM_CBANK
	.align		4
        /*0060*/ 	.byte	0x04, 0x0a
        /*0062*/ 	.short	(.L_22 - .L_21)
	.align		4
.L_21:
        /*0064*/ 	.word	index@(.nv.constant0._Z6kernelPii)
        /*0068*/ 	.short	0x0380
        /*006a*/ 	.short	0x000c


	//----- nvinfo : EIATTR_SW_WAR
	.align		4
.L_22:
        /*006c*/ 	.byte	0x04, 0x36
        /*006e*/ 	.short	(.L_24 - .L_23)
.L_23:
        /*0070*/ 	.word	0x00000008
.L_24:


//--------------------- .nv.callgraph             --------------------------
	.section	.nv.callgraph,"",@"SHT_CUDA_CALLGRAPH"
	.align	4
	.sectionentsize	8
	.align		4
        /*0000*/ 	.word	0x00000000
	.align		4
        /*0004*/ 	.word	0xffffffff
	.align		4
        /*0008*/ 	.word	index@(_Z6kernelPii)
	.align		4
        /*000c*/ 	.word	index@(vprintf)
	.align		4
        /*0010*/ 	.word	0x00000000
	.align		4
        /*0014*/ 	.word	0xfffffffe
	.align		4
        /*0018*/ 	.word	0x00000000
	.align		4
        /*001c*/ 	.word	0xfffffffd
	.align		4
        /*0020*/ 	.word	0x00000000
	.align		4
        /*0024*/ 	.word	0xfffffffc


//--------------------- .nv.constant4             --------------------------
	.section	.nv.constant4,"a",@progbits
	.align	8
	.align		8
.nv.constant4:
        /*0000*/ 	.dword	vprintf
	.align		8
        /*0008*/ 	.dword	$str


//--------------------- .text._Z6kernelPii        --------------------------
	.section	.text._Z6kernelPii,"ax",@progbits
	.align	128
        .global         _Z6kernelPii
        .type           _Z6kernelPii,@function
        .size           _Z6kernelPii,(.L_x_2 - _Z6kernelPii)
        .other          _Z6kernelPii,@"STO_CUDA_ENTRY STV_DEFAULT"
_Z6kernelPii:
.text._Z6kernelPii:
[----:B------:R-:W0:Y:S01]  /*0000*/  LDC R1, c[0x0][0x37c] ;  /* 0x0000df00ff017b82 */ /* 0x000e220000000800 */
[----:B------:R-:W1:Y:S01]  /*0010*/  S2R R2, SR_TID.X ;  /* 0x0000000000027919 */ /* 0x000e620000002100 */
[----:B------:R-:W2:Y:S06]  /*0020*/  LDCU UR5, c[0x0][0x2fc] ;  /* 0x00005f80ff0577ac */ /* 0x000eac0008000800 */
[----:B------:R-:W1:Y:S01]  /*0030*/  S2UR UR6, SR_CTAID.X ;  /* 0x00000000000679c3 */ /* 0x000e620000002500 */
[----:B0-----:R-:W-:Y:S01]  /*0040*/  VIADD R1, R1, 0xfffffff0 ;  /* 0xfffffff001017836 */ /* 0x001fe20000000000 */
[----:B------:R-:W0:Y:S01]  /*0050*/  LDCU UR7, c[0x0][0x388] ;  /* 0x00007100ff0777ac */ /* 0x000e220008000800 */
[----:B------:R-:W3:Y:S05]  /*0060*/  LDCU UR4, c[0x0][0x2f8] ;  /* 0x00005f00ff0477ac */ /* 0x000eea0008000800 */
[----:B------:R-:W1:Y:S01]  /*0070*/  LDC R3, c[0x0][0x360] ;  /* 0x0000d800ff037b82 */ /* 0x000e620000000800 */
[----:B---3--:R-:W-:-:S04]  /*0080*/  IADD3 R6, P1, PT, R1, UR4, RZ ;  /* 0x0000000401067c10 */ /* 0x008fc8000ff3e0ff */
[----:B--2---:R-:W-:Y:S01]  /*0090*/  IADD3.X R7, PT, PT, RZ, UR5, RZ, P1, !PT ;  /* 0x00000005ff077c10 */ /* 0x004fe20008ffe4ff */
[----:B-1----:R-:W-:-:S05]  /*00a0*/  IMAD R2, R3, UR6, R2 ;  /* 0x0000000603027c24 */ /* 0x002fca000f8e0202 */
[----:B0-----:R-:W-:-:S13]  /*00b0*/  ISETP.GE.AND P0, PT, R2, UR7, PT ;  /* 0x0000000702007c0c */ /* 0x001fda000bf06270 */
[----:B------:R-:W-:Y:S05]  /*00c0*/  @P0 EXIT ;  /* 0x000000000000094d */ /* 0x000fea0003800000 */
[C---:B------:R-:W-:Y:S01]  /*00d0*/  IMAD R5, R2.reuse, R2, R2 ;  /* 0x0000000202057224 */ /* 0x040fe200078e0202 */
[----:B------:R-:W-:Y:S01]  /*00e0*/  MOV R8, 0x0 ;  /* 0x0000000000087802 */ /* 0x000fe20000000f00 */
[----:B------:R-:W-:Y:S01]  /*00f0*/  VIADD R2, R2, 0x1 ;  /* 0x0000000102027836 */ /* 0x000fe20000000000 */
[----:B------:R-:W0:Y:S03]  /*0100*/  LDCU.64 UR4, c[0x4][0x8] ;  /* 0x01000100ff0477ac */ /* 0x000e260008000a00 */
[----:B------:R-:W-:Y:S01]  /*0110*/  IMAD.IADD R0, R2, 0x1, R5 ;  /* 0x0000000102007824 */ /* 0x000fe200078e0205 */
[----:B------:R-:W-:Y:S01]  /*0120*/  MOV R3, R2 ;  /* 0x0000000200037202 */ /* 0x000fe20000000f00 */
[----:B------:R-:W1:Y:S03]  /*0130*/  LDC.64 R8, c[0x4][R8] ;  /* 0x0100000008087b82 */ /* 0x000e660000000a00 */
[----:B------:R2:W-:Y:S04]  /*0140*/  STL [R1+0x8], R0 ;  /* 0x0000080001007387 */ /* 0x0005e80000100800 */
[----:B------:R2:W-:Y:S01]  /*0150*/  STL.64 [R1], R2 ;  /* 0x0000000201007387 */ /* 0x0005e20000100a00 */
[----:B0-----:R-:W-:Y:S01]  /*0160*/  MOV R4, UR4 ;  /* 0x0000000400047c02 */ /* 0x001fe20008000f00 */
[----:B------:R-:W-:-:S07]  /*0170*/  IMAD.U32 R5, RZ, RZ, UR5 ;  /* 0x00000005ff057e24 */ /* 0x000fce000f8e00ff */
[----:B------:R-:W-:-:S07]  /*0180*/  LEPC R20, `(.L_x_0) ;  /* 0x000000001014794e */ /* 0x000fce0000000000 */
[----:B-12---:R-:W-:Y:S05]  /*0190*/  CALL.ABS.NOINC R8 ;  /* 0x0000000008007343 */ /* 0x006fea0003c00000 */
.L_x_0:
[----:B------:R-:W-:Y:S05]  /*01a0*/  EXIT ;  /* 0x000000000000794d */ /* 0x000fea0003800000 */
.L_x_1:
[----:B------:R-:W-:-:S00]  /*01b0*/  BRA `(.L_x_1) ;  /* 0xfffffffc00fc7947 */ /* 0x000fc0000383ffff */
[----:B------:R-:W-:-:S00]  /*01c0*/  NOP ;  /* 0x0000000000007918 */ /* 0x000fc00000000000 */
        /* <DEDUP_REMOVED lines=11> */
.L_x_2:


//--------------------- .nv.global.init           --------------------------
	.section	.nv.global.init,"aw",@progbits
.nv.global.init:
	.type		$str,@object
	.size		$str,(.L_0 - $str)
$str:
        /*0000*/ 	.byte	0x25, 0x64, 0x20, 0x78, 0x20, 0x25, 0x64, 0x20, 0x3d, 0x20, 0x25, 0x64, 0x0a, 0x00
.L_0:


//--------------------- .nv.shared.reserved.0     --------------------------
	.section	.nv.shared.reserved.0,"aw",@nobits
	.weak		__nv_reservedSMEM_offset_0_alias
	.size		__nv_reservedSMEM_offset_0_alias, 0, 64
	.other		__nv_reservedSMEM_offset_0_alias,@"STO_CUDA_RESERVED_SHARED STV_DEFAULT"
__nv_reservedSMEM_offset_0_alias:
	.zero		0
	.zero		64


//--------------------- .nv.constant0._Z6kernelPii --------------------------
	.section	.nv.constant0._Z6kernelPii,"a",@progbits
	.sectionflags	@""
	.align	4
.nv.constant0._Z6kernelPii:
	.zero		908


//--------------------- SYMBOLS --------------------------

	.type		.nv.reservedSmem.offset0,@object
	.size		.nv.reservedSmem.offset0,0x4
	.type		vprintf,@function
